	.headerflags	@"EF_CUDA_TEXMODE_UNIFIED EF_CUDA_64BIT_ADDRESS EF_CUDA_ACCELERATORS EF_CUDA_SM90 EF_CUDA_VIRTUAL_SM(EF_CUDA_SM90)"
	.elftype	@"ET_EXEC"


//--------------------- .nv.info                  --------------------------
	.section	.nv.info,"",@"SHT_CUDA_INFO"
	.align	4


	//----- nvinfo : EIATTR_REGCOUNT
	.align		4
        /*0000*/ 	.byte	0x04, 0x2f
        /*0002*/ 	.short	(.L_3 - .L_2)
	.align		4
.L_2:
        /*0004*/ 	.word	index@(triton_poi_fused__native_batch_norm_legit_no_training_reflection_pad2d_relu_4)
        /*0008*/ 	.word	0x00000018


	//----- nvinfo : EIATTR_MIN_STACK_SIZE
	.align		4
.L_3:
        /*000c*/ 	.byte	0x04, 0x12
        /*000e*/ 	.short	(.L_5 - .L_4)
	.align		4
.L_4:
        /*0010*/ 	.word	index@(triton_poi_fused__native_batch_norm_legit_no_training_reflection_pad2d_relu_4)
        /*0014*/ 	.word	0x00000000


	//----- nvinfo : EIATTR_FRAME_SIZE
	.align		4
.L_5:
        /*0018*/ 	.byte	0x04, 0x11
        /*001a*/ 	.short	(.L_7 - .L_6)
	.align		4
.L_6:
        /*001c*/ 	.word	index@(triton_poi_fused__native_batch_norm_legit_no_training_reflection_pad2d_relu_4)
        /*0020*/ 	.word	0x00000000


	//----- nvinfo : EIATTR_MIN_STACK_SIZE
	.align		4
.L_7:
        /*0024*/ 	.byte	0x04, 0x12
        /*0026*/ 	.short	(.L_9 - .L_8)
	.align		4
.L_8:
        /*0028*/ 	.word	index@(triton_poi_fused__native_batch_norm_legit_no_training_reflection_pad2d_relu_4)
        /*002c*/ 	.word	0x00000000
.L_9:


//--------------------- .nv.info.triton_poi_fused__native_batch_norm_legit_no_training_reflection_pad2d_relu_4 --------------------------
	.section	.nv.info.triton_poi_fused__native_batch_norm_legit_no_training_reflection_pad2d_relu_4,"",@"SHT_CUDA_INFO"
	.sectionflags	@""
	.align	4


	//----- nvinfo : EIATTR_CUDA_API_VERSION
	.align		4
        /*0000*/ 	.byte	0x04, 0x37
        /*0002*/ 	.short	(.L_11 - .L_10)
.L_10:
        /*0004*/ 	.word	0x0000007c


	//----- nvinfo : EIATTR_KPARAM_INFO
	.align		4
.L_11:
        /*0008*/ 	.byte	0x04, 0x17
        /*000a*/ 	.short	(.L_13 - .L_12)
.L_12:
        /*000c*/ 	.word	0x00000000
        /*0010*/ 	.short	0x0006
        /*0012*/ 	.short	0x0030
        /*0014*/ 	.byte	0x00, 0xf0, 0x11, 0x00


	//----- nvinfo : EIATTR_KPARAM_INFO
	.align		4
.L_13:
        /*0018*/ 	.byte	0x04, 0x17
        /*001a*/ 	.short	(.L_15 - .L_14)
.L_14:
        /*001c*/ 	.word	0x00000000
        /*0020*/ 	.short	0x0005
        /*0022*/ 	.short	0x0028
        /*0024*/ 	.byte	0x00, 0xf4, 0x21, 0x00


	//----- nvinfo : EIATTR_KPARAM_INFO
	.align		4
.L_15:
        /*0028*/ 	.byte	0x04, 0x17
        /*002a*/ 	.short	(.L_17 - .L_16)
.L_16:
        /*002c*/ 	.word	0x00000000
        /*0030*/ 	.short	0x0004
        /*0032*/ 	.short	0x0020
        /*0034*/ 	.byte	0x00, 0xf4, 0x21, 0x00


	//----- nvinfo : EIATTR_KPARAM_INFO
	.align		4
.L_17:
        /*0038*/ 	.byte	0x04, 0x17
        /*003a*/ 	.short	(.L_19 - .L_18)
.L_18:
        /*003c*/ 	.word	0x00000000
        /*0040*/ 	.short	0x0003
        /*0042*/ 	.short	0x0018
        /*0044*/ 	.byte	0x00, 0xf4, 0x21, 0x00


	//----- nvinfo : EIATTR_KPARAM_INFO
	.align		4
.L_19:
        /*0048*/ 	.byte	0x04, 0x17
        /*004a*/ 	.short	(.L_21 - .L_20)
.L_20:
        /*004c*/ 	.word	0x00000000
        /*0050*/ 	.short	0x0002
        /*0052*/ 	.short	0x0010
        /*0054*/ 	.byte	0x00, 0xf4, 0x21, 0x00


	//----- nvinfo : EIATTR_KPARAM_INFO
	.align		4
.L_21:
        /*0058*/ 	.byte	0x04, 0x17
        /*005a*/ 	.short	(.L_23 - .L_22)
.L_22:
        /*005c*/ 	.word	0x00000000
        /*0060*/ 	.short	0x0001
        /*0062*/ 	.short	0x0008
        /*0064*/ 	.byte	0x00, 0xf4, 0x21, 0x00


	//----- nvinfo : EIATTR_KPARAM_INFO
	.align		4
.L_23:
        /*0068*/ 	.byte	0x04, 0x17
        /*006a*/ 	.short	(.L_25 - .L_24)
.L_24:
        /*006c*/ 	.word	0x00000000
        /*0070*/ 	.short	0x0000
        /*0072*/ 	.short	0x0000
        /*0074*/ 	.byte	0x00, 0xf4, 0x21, 0x00


	//----- nvinfo : EIATTR_SPARSE_MMA_MASK
	.align		4
.L_25:
        /*0078*/ 	.byte	0x03, 0x50
        /*007a*/ 	.short	0x0000


	//----- nvinfo : EIATTR_MAXREG_COUNT
	.align		4
        /*007c*/ 	.byte	0x03, 0x1b
        /*007e*/ 	.short	0x00ff


	//----- nvinfo : EIATTR_EXIT_INSTR_OFFSETS
	.align		4
        /*0080*/ 	.byte	0x04, 0x1c
        /*0082*/ 	.short	(.L_27 - .L_26)


	//   ....[0]....
.L_26:
        /*0084*/ 	.word	0x000006b0


	//   ....[1]....
        /*0088*/ 	.word	0x000006d0


	//----- nvinfo : EIATTR_REQNTID
	.align		4
.L_27:
        /*008c*/ 	.byte	0x04, 0x10
        /*008e*/ 	.short	(.L_29 - .L_28)
.L_28:
        /*0090*/ 	.word	0x00000080
        /*0094*/ 	.word	0x00000001
        /*0098*/ 	.word	0x00000001


	//----- nvinfo : EIATTR_CBANK_PARAM_SIZE
	.align		4
.L_29:
        /*009c*/ 	.byte	0x03, 0x19
        /*009e*/ 	.short	0x0034


	//----- nvinfo : EIATTR_PARAM_CBANK
	.align		4
        /*00a0*/ 	.byte	0x04, 0x0a
        /*00a2*/ 	.short	(.L_31 - .L_30)
	.align		4
.L_30:
        /*00a4*/ 	.word	index@(.nv.constant0.triton_poi_fused__native_batch_norm_legit_no_training_reflection_pad2d_relu_4)
        /*00a8*/ 	.short	0x0210
        /*00aa*/ 	.short	0x0034


	//----- nvinfo : EIATTR_SW_WAR
	.align		4
.L_31:
        /*00ac*/ 	.byte	0x04, 0x36
        /*00ae*/ 	.short	(.L_33 - .L_32)
.L_32:
        /*00b0*/ 	.word	0x00000008
.L_33:


//--------------------- .nv.callgraph             --------------------------
	.section	.nv.callgraph,"",@"SHT_CUDA_CALLGRAPH"
	.align	4
	.sectionentsize	8
	.align		4
        /*0000*/ 	.word	0x00000000
	.align		4
        /*0004*/ 	.word	0xffffffff
	.align		4
        /*0008*/ 	.word	0x00000000
	.align		4
        /*000c*/ 	.word	0xfffffffe
	.align		4
        /*0010*/ 	.word	0x00000000
	.align		4
        /*0014*/ 	.word	0xfffffffd
	.align		4
        /*0018*/ 	.word	0x00000000
	.align		4
        /*001c*/ 	.word	0xfffffffc


//--------------------- .nv.constant4             --------------------------
	.section	.nv.constant4,"a",@progbits
	.align	8
	.align		8
.nv.constant4:
        /*0000*/ 	.dword	_$_str
	.align		8
        /*0008*/ 	.dword	_$_str_$_2


//--------------------- .text.triton_poi_fused__native_batch_norm_legit_no_training_reflection_pad2d_relu_4 --------------------------
	.section	.text.triton_poi_fused__native_batch_norm_legit_no_training_reflection_pad2d_relu_4,"ax",@progbits
	.align	128
        .global         triton_poi_fused__native_batch_norm_legit_no_training_reflection_pad2d_relu_4
        .type           triton_poi_fused__native_batch_norm_legit_no_training_reflection_pad2d_relu_4,@function
        .size           triton_poi_fused__native_batch_norm_legit_no_training_reflection_pad2d_relu_4,(.L_x_1 - triton_poi_fused__native_batch_norm_legit_no_training_reflection_pad2d_relu_4)
        .other          triton_poi_fused__native_batch_norm_legit_no_training_reflection_pad2d_relu_4,@"STO_CUDA_ENTRY STV_DEFAULT"
triton_poi_fused__native_batch_norm_legit_no_training_reflection_pad2d_relu_4:
.text.triton_poi_fused__native_batch_norm_legit_no_training_reflection_pad2d_relu_4:
[----:B------:R-:W0:Y:S01]  /*0000*/  LDC R1, c[0x0][0x28] ;  /* 0x00000a00ff017b82 */ /* 0x000e220000000800 */
[----:B------:R-:W1:Y:S01]  /*0010*/  S2R R0, SR_TID.X ;  /* 0x0000000000007919 */ /* 0x000e620000002100 */
[----:B------:R-:W-:Y:S01]  /*0020*/  IMAD.MOV.U32 R7, RZ, RZ, RZ ;  /* 0x000000ffff077224 */ /* 0x000fe200078e00ff */
[----:B------:R-:W-:Y:S01]  /*0030*/  ULDC.64 UR4, c[0x0][0x208] ;  /* 0x0000820000047ab9 */ /* 0x000fe20000000a00 */
[----:B------:R-:W-:Y:S01]  /*0040*/  IMAD.MOV.U32 R8, RZ, RZ, RZ ;  /* 0x000000ffff087224 */ /* 0x000fe200078e00ff */
[----:B------:R-:W2:Y:S03]  /*0050*/  S2R R3, SR_CTAID.X ;  /* 0x0000000000037919 */ /* 0x000ea60000002500 */
[----:B------:R-:W3:Y:S01]  /*0060*/  LDC.64 R12, c[0x0][0x218] ;  /* 0x00008600ff0c7b82 */ /* 0x000ee20000000a00 */
[----:B------:R-:W-:Y:S01]  /*0070*/  ULDC.64 UR6, c[0x0][0x210] ;  /* 0x0000840000067ab9 */ /* 0x000fe20000000a00 */
[----:B-1----:R-:W-:Y:S01]  /*0080*/  IMAD.SHL.U32 R0, R0, 0x2, RZ ;  /* 0x0000000200007824 */ /* 0x002fe200078e00ff */
[----:B--2---:R-:W-:-:S04]  /*0090*/  SHF.R.S32.HI R11, RZ, 0x17, R3 ;  /* 0x00000017ff0b7819 */ /* 0x004fc80000011403 */
[----:B------:R-:W-:Y:S02]  /*00a0*/  LOP3.LUT R0, R0, 0xfe, RZ, 0xc0, !PT ;  /* 0x000000fe00007812 */ /* 0x000fe400078ec0ff */
[----:B------:R-:W-:-:S03]  /*00b0*/  SGXT R11, R11, 0x1 ;  /* 0x000000010b0b781a */ /* 0x000fc60000000200 */
[----:B------:R-:W-:Y:S02]  /*00c0*/  IMAD R0, R3, 0x100, R0 ;  /* 0x0000010003007824 */ /* 0x000fe400078e0200 */
[----:B------:R-:W1:Y:S03]  /*00d0*/  LDC.64 R2, c[0x0][0x220] ;  /* 0x00008800ff027b82 */ /* 0x000e660000000a00 */
[----:B------:R-:W-:Y:S02]  /*00e0*/  LEA.HI R6, R11, R0, RZ, 0x4 ;  /* 0x000000000b067211 */ /* 0x000fe400078f20ff */
[----:B------:R-:W-:Y:S02]  /*00f0*/  ISETP.GE.AND P0, PT, R0, 0x200, PT ;  /* 0x000002000000780c */ /* 0x000fe40003f06270 */
[----:B------:R-:W-:Y:S02]  /*0100*/  SHF.R.S32.HI R6, RZ, 0x4, R6 ;  /* 0x00000004ff067819 */ /* 0x000fe40000011406 */
[----:B------:R-:W-:-:S02]  /*0110*/  SHF.R.S32.HI R5, RZ, 0x1f, R0 ;  /* 0x0000001fff057819 */ /* 0x000fc40000011400 */
[----:B------:R-:W-:Y:S02]  /*0120*/  LEA.HI R4, R6, R6, RZ, 0x3 ;  /* 0x0000000606047211 */ /* 0x000fe400078f18ff */
[----:B------:R-:W-:Y:S02]  /*0130*/  LEA.HI R5, R5, R0, RZ, 0x2 ;  /* 0x0000000005057211 */ /* 0x000fe400078f10ff */
[----:B------:R-:W-:Y:S01]  /*0140*/  LOP3.LUT R15, R4, 0xfffffff8, RZ, 0xc0, !PT ;  /* 0xfffffff8040f7812 */ /* 0x000fe200078ec0ff */
[----:B------:R-:W-:Y:S01]  /*0150*/  VIADD R4, R0, 0x1 ;  /* 0x0000000100047836 */ /* 0x000fe20000000000 */
[----:B------:R-:W-:-:S03]  /*0160*/  SHF.R.S32.HI R9, RZ, 0x2, R5 ;  /* 0x00000002ff097819 */ /* 0x000fc60000011405 */
[----:B------:R-:W-:Y:S01]  /*0170*/  IMAD.IADD R15, R6, 0x1, -R15 ;  /* 0x00000001060f7824 */ /* 0x000fe200078e0a0f */
[----:B------:R-:W-:-:S03]  /*0180*/  LEA.HI R10, R9, R9, RZ, 0x2 ;  /* 0x00000009090a7211 */ /* 0x000fc600078f10ff */
[----:B-1----:R-:W-:-:S05]  /*0190*/  IMAD.WIDE R2, R15, 0x4, R2 ;  /* 0x000000040f027825 */ /* 0x002fca00078e0202 */
[----:B------:R-:W2:Y:S01]  /*01a0*/  @!P0 LDG.E.EL R7, desc[UR4][R2.64] ;  /* 0x0000000402078981 */ /* 0x000ea2000c2e1900 */
[----:B------:R-:W-:Y:S02]  /*01b0*/  LOP3.LUT R10, R10, 0x3, RZ, 0xcf, !PT ;  /* 0x000000030a0a7812 */ /* 0x000fe400078ecfff */
[----:B------:R-:W-:Y:S01]  /*01c0*/  LEA.HI R11, R11, R4, RZ, 0x2 ;  /* 0x000000040b0b7211 */ /* 0x000fe200078f10ff */
[----:B------:R1:W4:Y:S01]  /*01d0*/  @!P0 LDG.E.EL R8, desc[UR4][R2.64] ;  /* 0x0000000402088981 */ /* 0x000322000c2e1900 */
[----:B------:R-:W-:Y:S02]  /*01e0*/  IMAD.SHL.U32 R6, R6, 0x4, RZ ;  /* 0x0000000406067824 */ /* 0x000fe400078e00ff */
[----:B------:R-:W-:Y:S01]  /*01f0*/  IMAD.IADD R10, R9, 0x1, R10 ;  /* 0x00000001090a7824 */ /* 0x000fe200078e020a */
[----:B------:R-:W-:Y:S01]  /*0200*/  LOP3.LUT R11, R11, 0x3, RZ, 0xcf, !PT ;  /* 0x000000030b0b7812 */ /* 0x000fe200078ecfff */
[----:B---3--:R-:W-:Y:S01]  /*0210*/  IMAD.WIDE R20, R15, 0x4, R12 ;  /* 0x000000040f147825 */ /* 0x008fe200078e020c */
[----:B------:R-:W-:-:S02]  /*0220*/  LOP3.LUT R9, R5, 0x3, RZ, 0xcf, !PT ;  /* 0x0000000305097812 */ /* 0x000fc400078ecfff */
[----:B------:R-:W-:Y:S01]  /*0230*/  IABS R10, R10 ;  /* 0x0000000a000a7213 */ /* 0x000fe20000000000 */
[----:B------:R-:W-:Y:S01]  /*0240*/  IMAD.IADD R11, R4, 0x1, R11 ;  /* 0x00000001040b7824 */ /* 0x000fe200078e020b */
[----:B-1----:R-:W1:Y:S01]  /*0250*/  LDC.64 R2, c[0x0][0x230] ;  /* 0x00008c00ff027b82 */ /* 0x002e620000000a00 */
[----:B------:R-:W-:Y:S02]  /*0260*/  IMAD.IADD R9, R0, 0x1, R9 ;  /* 0x0000000100097824 */ /* 0x000fe400078e0209 */
[----:B------:R-:W-:Y:S01]  /*0270*/  VIADD R10, R10, 0xffffffff ;  /* 0xffffffff0a0a7836 */ /* 0x000fe20000000000 */
[----:B------:R-:W-:-:S04]  /*0280*/  IABS R11, R11 ;  /* 0x0000000b000b7213 */ /* 0x000fc80000000000 */
[----:B------:R-:W-:Y:S01]  /*0290*/  IABS R14, R10 ;  /* 0x0000000a000e7213 */ /* 0x000fe20000000000 */
[----:B------:R-:W-:Y:S01]  /*02a0*/  VIADD R10, R11, 0xffffffff ;  /* 0xffffffff0b0a7836 */ /* 0x000fe20000000000 */
[----:B------:R-:W-:Y:S01]  /*02b0*/  IABS R11, R9 ;  /* 0x00000009000b7213 */ /* 0x000fe20000000000 */
[----:B------:R-:W3:Y:S02]  /*02c0*/  LDC.64 R4, c[0x0][0x228] ;  /* 0x00008a00ff047b82 */ /* 0x000ee40000000a00 */
[----:B------:R-:W-:Y:S01]  /*02d0*/  IMAD.MOV.U32 R9, RZ, RZ, R14 ;  /* 0x000000ffff097224 */ /* 0x000fe200078e000e */
[----:B------:R-:W-:Y:S02]  /*02e0*/  IABS R17, R10 ;  /* 0x0000000a00117213 */ /* 0x000fe40000000000 */
[----:B------:R-:W-:Y:S01]  /*02f0*/  SHF.R.S32.HI R10, RZ, 0x1f, R11 ;  /* 0x0000001fff0a7819 */ /* 0x000fe2000001140b */
[----:B------:R-:W-:Y:S01]  /*0300*/  IMAD.U32 R19, R9, -0x2, RZ ;  /* 0xfffffffe09137824 */ /* 0x000fe200078e00ff */
[----:B------:R-:W-:-:S04]  /*0310*/  SHF.R.S32.HI R14, RZ, 0x1f, R6 ;  /* 0x0000001fff0e7819 */ /* 0x000fc80000011406 */
[CC--:B------:R-:W-:Y:S02]  /*0320*/  IADD3 R11, P1, P2, R19.reuse, R6.reuse, -R11 ;  /* 0x00000006130b7210 */ /* 0x0c0fe40007a3e80b */
[----:B------:R-:W-:Y:S02]  /*0330*/  SHF.R.S32.HI R9, RZ, 0x1f, R19 ;  /* 0x0000001fff097819 */ /* 0x000fe40000011413 */
[----:B------:R-:W-:Y:S02]  /*0340*/  IADD3 R6, P3, P4, R19, R6, -R17 ;  /* 0x0000000613067210 */ /* 0x000fe40007c7e811 */
[C---:B------:R-:W-:Y:S02]  /*0350*/  IADD3.X R10, R9.reuse, R14, ~R10, P1, P2 ;  /* 0x0000000e090a7210 */ /* 0x040fe40000fe4c0a */
[----:B------:R-:W-:Y:S02]  /*0360*/  IADD3.X R9, R9, -0x1, R14, P3, P4 ;  /* 0xffffffff09097810 */ /* 0x000fe40001fe840e */
[----:B------:R-:W-:-:S02]  /*0370*/  LEA R16, P1, R11, UR6, 0x2 ;  /* 0x000000060b107c11 */ /* 0x000fc4000f8210ff */
[C---:B------:R-:W-:Y:S02]  /*0380*/  LEA R18, P2, R6.reuse, UR6, 0x2 ;  /* 0x0000000606127c11 */ /* 0x040fe4000f8410ff */
[----:B------:R-:W-:Y:S02]  /*0390*/  LEA.HI.X R17, R11, UR7, R10, 0x2, P1 ;  /* 0x000000070b117c11 */ /* 0x000fe400088f140a */
[----:B------:R-:W-:Y:S02]  /*03a0*/  CS2R R10, SRZ ;  /* 0x00000000000a7805 */ /* 0x000fe4000001ff00 */
[----:B------:R-:W-:Y:S01]  /*03b0*/  LEA.HI.X R19, R6, UR7, R9, 0x2, P2 ;  /* 0x0000000706137c11 */ /* 0x000fe200090f1409 */
[----:B------:R-:W-:Y:S02]  /*03c0*/  IMAD.MOV.U32 R9, RZ, RZ, RZ ;  /* 0x000000ffff097224 */ /* 0x000fe400078e00ff */
[----:B------:R-:W-:Y:S02]  /*03d0*/  IMAD.MOV.U32 R6, RZ, RZ, RZ ;  /* 0x000000ffff067224 */ /* 0x000fe400078e00ff */
[----:B------:R-:W5:Y:S01]  /*03e0*/  @!P0 LDG.E.EL R11, desc[UR4][R18.64+0xc] ;  /* 0x00000c04120b8981 */ /* 0x000f62000c2e1900 */
[----:B---3--:R-:W-:Y:S01]  /*03f0*/  IMAD.WIDE R4, R15, 0x4, R4 ;  /* 0x000000040f047825 */ /* 0x008fe200078e0204 */
[----:B------:R-:W-:-:S02]  /*0400*/  CS2R R12, SRZ ;  /* 0x00000000000c7805 */ /* 0x000fc4000001ff00 */
[----:B------:R-:W3:Y:S01]  /*0410*/  @!P0 LDG.E.EL R9, desc[UR4][R16.64+0x10] ;  /* 0x0000100410098981 */ /* 0x000ee2000c2e1900 */
[----:B-1----:R-:W-:Y:S01]  /*0420*/  IMAD.WIDE R2, R15, 0x4, R2 ;  /* 0x000000040f027825 */ /* 0x002fe200078e0202 */
[----:B------:R-:W-:Y:S02]  /*0430*/  CS2R R14, SRZ ;  /* 0x00000000000e7805 */ /* 0x000fe4000001ff00 */
[----:B------:R-:W3:Y:S04]  /*0440*/  @!P0 LDG.E.EL R6, desc[UR4][R20.64] ;  /* 0x0000000414068981 */ /* 0x000ee8000c2e1900 */
[----:B------:R-:W5:Y:S04]  /*0450*/  @!P0 LDG.E.EL R10, desc[UR4][R20.64] ;  /* 0x00000004140a8981 */ /* 0x000f68000c2e1900 */
[----:B------:R-:W5:Y:S04]  /*0460*/  @!P0 LDG.E.EL R14, desc[UR4][R4.64] ;  /* 0x00000004040e8981 */ /* 0x000f68000c2e1900 */
[----:B------:R1:W5:Y:S04]  /*0470*/  @!P0 LDG.E.EL R15, desc[UR4][R4.64] ;  /* 0x00000004040f8981 */ /* 0x000368000c2e1900 */
[----:B------:R-:W5:Y:S04]  /*0480*/  @!P0 LDG.E.EL R13, desc[UR4][R2.64] ;  /* 0x00000004020d8981 */ /* 0x000f68000c2e1900 */
[----:B------:R1:W5:Y:S02]  /*0490*/  @!P0 LDG.E.EL R12, desc[UR4][R2.64] ;  /* 0x00000004020c8981 */ /* 0x000364000c2e1900 */
[----:B-1----:R-:W-:Y:S01]  /*04a0*/  IMAD.MOV.U32 R4, RZ, RZ, 0x3e800000 ;  /* 0x3e800000ff047424 */ /* 0x002fe200078e00ff */
[----:B0-----:R-:W0:Y:S02]  /*04b0*/  LDC.64 R2, c[0x0][0x238] ;  /* 0x00008e00ff027b82 */ /* 0x001e240000000a00 */
[----:B0-----:R-:W-:-:S04]  /*04c0*/  IMAD.WIDE R2, R0, 0x4, R2 ;  /* 0x0000000400027825 */ /* 0x001fc800078e0202 */
[----:B--2---:R-:W-:Y:S01]  /*04d0*/  FADD R7, R7, 9.9999997473787516356e-06 ;  /* 0x3727c5ac07077421 */ /* 0x004fe20000000000 */
[----:B----4-:R-:W-:-:S03]  /*04e0*/  FADD R8, R8, 9.9999997473787516356e-06 ;  /* 0x3727c5ac08087421 */ /* 0x010fc60000000000 */
[----:B------:R-:W0:Y:S08]  /*04f0*/  MUFU.SQRT R16, R7 ;  /* 0x0000000700107308 */ /* 0x000e300000002000 */
[----:B------:R-:W1:Y:S01]  /*0500*/  MUFU.SQRT R17, R8 ;  /* 0x0000000800117308 */ /* 0x000e620000002000 */
[C---:B0-----:R-:W-:Y:S02]  /*0510*/  FSETP.GT.AND P1, PT, R16.reuse, 8.50705917302346158658e+37, PT ;  /* 0x7e8000001000780b */ /* 0x041fe40003f24000 */
[----:B------:R-:W-:-:S02]  /*0520*/  FSETP.GEU.AND P3, PT, R16, 1.175494350822287508e-38, PT ;  /* 0x008000001000780b */ /* 0x000fc40003f6e000 */
[C---:B-1----:R-:W-:Y:S02]  /*0530*/  FSETP.GT.AND P2, PT, R17.reuse, 8.50705917302346158658e+37, PT ;  /* 0x7e8000001100780b */ /* 0x042fe40003f44000 */
[----:B------:R-:W-:-:S07]  /*0540*/  FSETP.GEU.AND P4, PT, R17, 1.175494350822287508e-38, PT ;  /* 0x008000001100780b */ /* 0x000fce0003f8e000 */
[----:B------:R-:W-:-:S04]  /*0550*/  @P1 FMUL R16, R16, 0.25 ;  /* 0x3e80000010101820 */ /* 0x000fc80000400000 */
[----:B------:R-:W-:Y:S01]  /*0560*/  @!P3 FMUL R16, R16, 16777216 ;  /* 0x4b8000001010b820 */ /* 0x000fe20000400000 */
[----:B------:R-:W-:-:S04]  /*0570*/  @P2 FMUL R17, R17, 0.25 ;  /* 0x3e80000011112820 */ /* 0x000fc80000400000 */
[----:B------:R-:W-:Y:S01]  /*0580*/  @!P4 FMUL R17, R17, 16777216 ;  /* 0x4b8000001111c820 */ /* 0x000fe20000400000 */
[----:B------:R-:W0:Y:S01]  /*0590*/  MUFU.RCP R16, R16 ;  /* 0x0000001000107308 */ /* 0x000e220000001000 */
[----:B------:R-:W-:-:S07]  /*05a0*/  FSEL R5, R4, 1, P1 ;  /* 0x3f80000004057808 */ /* 0x000fce0000800000 */
[----:B------:R-:W1:Y:S01]  /*05b0*/  MUFU.RCP R17, R17 ;  /* 0x0000001100117308 */ /* 0x000e620000001000 */
[----:B------:R-:W-:Y:S01]  /*05c0*/  FSEL R4, R4, 1, P2 ;  /* 0x3f80000004047808 */ /* 0x000fe20001000000 */
[----:B------:R-:W-:-:S04]  /*05d0*/  @!P3 FMUL R5, R5, 16777216 ;  /* 0x4b8000000505b820 */ /* 0x000fc80000400000 */
[----:B------:R-:W-:Y:S01]  /*05e0*/  @!P4 FMUL R4, R4, 16777216 ;  /* 0x4b8000000404c820 */ /* 0x000fe20000400000 */
[----:B0-----:R-:W-:Y:S01]  /*05f0*/  FMUL R5, R16, R5 ;  /* 0x0000000510057220 */ /* 0x001fe20000400000 */
[----:B---3--:R-:W-:Y:S01]  /*0600*/  FADD R6, -R6, R9 ;  /* 0x0000000906067221 */ /* 0x008fe20000000100 */
[----:B-----5:R-:W-:Y:S01]  /*0610*/  FADD R10, -R10, R11 ;  /* 0x0000000b0a0a7221 */ /* 0x020fe20000000100 */
[----:B-1----:R-:W-:Y:S02]  /*0620*/  FMUL R7, R17, R4 ;  /* 0x0000000411077220 */ /* 0x002fe40000400000 */
[----:B------:R-:W-:Y:S02]  /*0630*/  FMUL R6, R6, R5 ;  /* 0x0000000506067220 */ /* 0x000fe40000400000 */
[----:B------:R-:W-:Y:S02]  /*0640*/  FMUL R7, R10, R7 ;  /* 0x000000070a077220 */ /* 0x000fe40000400000 */
[----:B------:R-:W-:-:S02]  /*0650*/  FFMA R6, R6, R14, R13 ;  /* 0x0000000e06067223 */ /* 0x000fc4000000000d */
[----:B------:R-:W-:-:S03]  /*0660*/  FFMA R7, R7, R15, R12 ;  /* 0x0000000f07077223 */ /* 0x000fc6000000000c */
[C---:B------:R-:W-:Y:S02]  /*0670*/  FSETP.GEU.AND P1, PT, R6.reuse, RZ, PT ;  /* 0x000000ff0600720b */ /* 0x040fe40003f2e000 */
[C---:B------:R-:W-:Y:S02]  /*0680*/  FSETP.GEU.AND P2, PT, R7.reuse, RZ, PT ;  /* 0x000000ff0700720b */ /* 0x040fe40003f4e000 */
[----:B------:R-:W-:Y:S02]  /*0690*/  FSEL R6, R6, RZ, P1 ;  /* 0x000000ff06067208 */ /* 0x000fe40000800000 */
[----:B------:R-:W-:Y:S01]  /*06a0*/  FSEL R7, R7, RZ, P2 ;  /* 0x000000ff07077208 */ /* 0x000fe20001000000 */
[----:B------:R-:W-:Y:S08]  /*06b0*/  @P0 EXIT ;  /* 0x000000000000094d */ /* 0x000ff00003800000 */
[----:B------:R-:W-:Y:S01]  /*06c0*/  STG.E.64 desc[UR4][R2.64], R6 ;  /* 0x0000000602007986 */ /* 0x000fe2000c101b04 */
[----:B------:R-:W-:Y:S05]  /*06d0*/  EXIT ;  /* 0x000000000000794d */ /* 0x000fea0003800000 */
.L_x_0:
[----:B------:R-:W-:-:S00]  /*06e0*/  BRA `(.L_x_0) ;  /* 0xfffffffc00fc7947 */ /* 0x000fc0000383ffff */
[----:B------:R-:W-:-:S00]  /*06f0*/  NOP ;  /* 0x0000000000007918 */ /* 0x000fc00000000000 */
        /* <DEDUP_REMOVED lines=8> */
.L_x_1:


//--------------------- .nv.global.init           --------------------------
	.section	.nv.global.init,"aw",@progbits
.nv.global.init:
	.type		_$_str,@object
	.size		_$_str,(_$_str_$_2 - _$_str)
_$_str:
        /*0000*/ 	.byte	0x5f, 0x5f, 0x43, 0x55, 0x44, 0x41, 0x5f, 0x46, 0x54, 0x5a, 0x00
	.type		_$_str_$_2,@object
	.size		_$_str_$_2,(.L_1 - _$_str_$_2)
_$_str_$_2:
        /*000b*/ 	.byte	0x5f, 0x5f, 0x43, 0x55, 0x44, 0x41, 0x5f, 0x50, 0x52, 0x45, 0x43, 0x5f, 0x53, 0x51, 0x52, 0x54
        /*001b*/ 	.byte	0x00
.L_1:


//--------------------- .nv.constant0.triton_poi_fused__native_batch_norm_legit_no_training_reflection_pad2d_relu_4 --------------------------
	.section	.nv.constant0.triton_poi_fused__native_batch_norm_legit_no_training_reflection_pad2d_relu_4,"a",@progbits
	.sectionflags	@""
	.align	4
.nv.constant0.triton_poi_fused__native_batch_norm_legit_no_training_reflection_pad2d_relu_4:
	.zero		580
